//
// Generated by NVIDIA NVVM Compiler
//
// Compiler Build ID: CL-36424714
// Cuda compilation tools, release 13.0, V13.0.88
// Based on NVVM 20.0.0
//

.version 9.0
.target sm_100
.address_size 64

	// .globl	_Z21prefixSum_UniqueBlockPfiS_
.extern .shared .align 16 .b8 DSM[];

.visible .entry _Z21prefixSum_UniqueBlockPfiS_(
	.param .u64 .ptr .align 1 _Z21prefixSum_UniqueBlockPfiS__param_0,
	.param .u32 _Z21prefixSum_UniqueBlockPfiS__param_1,
	.param .u64 .ptr .align 1 _Z21prefixSum_UniqueBlockPfiS__param_2
)
{
	.reg .pred 	%p<7>;
	.reg .b32 	%r<35>;
	.reg .b32 	%f<9>;
	.reg .b64 	%rd<9>;

	ld.param.u64 	%rd1, [_Z21prefixSum_UniqueBlockPfiS__param_0];
	ld.param.u32 	%r13, [_Z21prefixSum_UniqueBlockPfiS__param_1];
	ld.param.u64 	%rd2, [_Z21prefixSum_UniqueBlockPfiS__param_2];
	mov.u32 	%r14, %ctaid.x;
	mov.u32 	%r1, %ntid.x;
	mov.u32 	%r2, %tid.x;
	mad.lo.s32 	%r3, %r14, %r1, %r2;
	setp.ge.s32 	%p1, %r3, %r13;
	@%p1 bra 	$L__BB0_11;
	cvta.to.global.u64 	%rd3, %rd1;
	mul.wide.s32 	%rd4, %r3, 4;
	add.s64 	%rd5, %rd3, %rd4;
	ld.global.f32 	%f1, [%rd5];
	shl.b32 	%r16, %r2, 2;
	mov.u32 	%r17, DSM;
	add.s32 	%r4, %r17, %r16;
	st.shared.f32 	[%r4], %f1;
	shl.b32 	%r18, %r2, 1;
	add.s32 	%r5, %r18, 2;
	mov.b32 	%r33, 1;
$L__BB0_2:
	bar.sync 	0;
	mul.lo.s32 	%r7, %r33, %r5;
	add.s32 	%r19, %r7, -1;
	setp.ge.u32 	%p2, %r19, %r1;
	@%p2 bra 	$L__BB0_4;
	sub.s32 	%r20, %r7, %r33;
	shl.b32 	%r21, %r20, 2;
	add.s32 	%r23, %r17, %r21;
	ld.shared.f32 	%f2, [%r23+-4];
	shl.b32 	%r24, %r33, 2;
	add.s32 	%r25, %r23, %r24;
	ld.shared.f32 	%f3, [%r25+-4];
	add.f32 	%f4, %f2, %f3;
	st.shared.f32 	[%r25+-4], %f4;
$L__BB0_4:
	shl.b32 	%r33, %r33, 1;
	setp.le.u32 	%p3, %r33, %r1;
	@%p3 bra 	$L__BB0_2;
	setp.lt.u32 	%p4, %r1, 4;
	@%p4 bra 	$L__BB0_10;
	shr.u32 	%r34, %r1, 2;
$L__BB0_7:
	bar.sync 	0;
	mul.lo.s32 	%r11, %r34, %r5;
	add.s32 	%r26, %r11, %r34;
	add.s32 	%r27, %r26, -1;
	setp.ge.u32 	%p5, %r27, %r1;
	@%p5 bra 	$L__BB0_9;
	shl.b32 	%r28, %r11, 2;
	add.s32 	%r30, %r17, %r28;
	ld.shared.f32 	%f5, [%r30+-4];
	shl.b32 	%r31, %r34, 2;
	add.s32 	%r32, %r30, %r31;
	ld.shared.f32 	%f6, [%r32+-4];
	add.f32 	%f7, %f5, %f6;
	st.shared.f32 	[%r32+-4], %f7;
$L__BB0_9:
	shr.u32 	%r12, %r34, 1;
	setp.gt.u32 	%p6, %r34, 1;
	mov.u32 	%r34, %r12;
	@%p6 bra 	$L__BB0_7;
$L__BB0_10:
	bar.sync 	0;
	ld.shared.f32 	%f8, [%r4];
	cvta.to.global.u64 	%rd6, %rd2;
	add.s64 	%rd8, %rd6, %rd4;
	st.global.f32 	[%rd8], %f8;
$L__BB0_11:
	ret;

}
	// .globl	_Z21prefixSum_multiBlocksPfiS_S_
.visible .entry _Z21prefixSum_multiBlocksPfiS_S_(
	.param .u64 .ptr .align 1 _Z21prefixSum_multiBlocksPfiS_S__param_0,
	.param .u32 _Z21prefixSum_multiBlocksPfiS_S__param_1,
	.param .u64 .ptr .align 1 _Z21prefixSum_multiBlocksPfiS_S__param_2,
	.param .u64 .ptr .align 1 _Z21prefixSum_multiBlocksPfiS_S__param_3
)
{
	.reg .pred 	%p<8>;
	.reg .b32 	%r<38>;
	.reg .b32 	%f<10>;
	.reg .b64 	%rd<13>;

	ld.param.u64 	%rd1, [_Z21prefixSum_multiBlocksPfiS_S__param_0];
	ld.param.u32 	%r14, [_Z21prefixSum_multiBlocksPfiS_S__param_1];
	ld.param.u64 	%rd2, [_Z21prefixSum_multiBlocksPfiS_S__param_2];
	ld.param.u64 	%rd3, [_Z21prefixSum_multiBlocksPfiS_S__param_3];
	mov.u32 	%r1, %ctaid.x;
	mov.u32 	%r2, %ntid.x;
	mov.u32 	%r3, %tid.x;
	mad.lo.s32 	%r4, %r1, %r2, %r3;
	setp.ge.s32 	%p1, %r4, %r14;
	@%p1 bra 	$L__BB1_13;
	cvta.to.global.u64 	%rd4, %rd1;
	mul.wide.s32 	%rd5, %r4, 4;
	add.s64 	%rd6, %rd4, %rd5;
	ld.global.f32 	%f1, [%rd6];
	shl.b32 	%r16, %r3, 2;
	mov.u32 	%r17, DSM;
	add.s32 	%r5, %r17, %r16;
	st.shared.f32 	[%r5], %f1;
	shl.b32 	%r18, %r3, 1;
	add.s32 	%r6, %r18, 2;
	mov.b32 	%r36, 1;
$L__BB1_2:
	bar.sync 	0;
	mul.lo.s32 	%r8, %r36, %r6;
	add.s32 	%r19, %r8, -1;
	setp.ge.u32 	%p2, %r19, %r2;
	@%p2 bra 	$L__BB1_4;
	sub.s32 	%r20, %r8, %r36;
	shl.b32 	%r21, %r20, 2;
	add.s32 	%r23, %r17, %r21;
	ld.shared.f32 	%f2, [%r23+-4];
	shl.b32 	%r24, %r36, 2;
	add.s32 	%r25, %r23, %r24;
	ld.shared.f32 	%f3, [%r25+-4];
	add.f32 	%f4, %f2, %f3;
	st.shared.f32 	[%r25+-4], %f4;
$L__BB1_4:
	shl.b32 	%r36, %r36, 1;
	setp.le.u32 	%p3, %r36, %r2;
	@%p3 bra 	$L__BB1_2;
	setp.lt.u32 	%p4, %r2, 4;
	@%p4 bra 	$L__BB1_10;
	shr.u32 	%r37, %r2, 2;
$L__BB1_7:
	bar.sync 	0;
	mul.lo.s32 	%r12, %r37, %r6;
	add.s32 	%r26, %r12, %r37;
	add.s32 	%r27, %r26, -1;
	setp.ge.u32 	%p5, %r27, %r2;
	@%p5 bra 	$L__BB1_9;
	shl.b32 	%r28, %r12, 2;
	add.s32 	%r30, %r17, %r28;
	ld.shared.f32 	%f5, [%r30+-4];
	shl.b32 	%r31, %r37, 2;
	add.s32 	%r32, %r30, %r31;
	ld.shared.f32 	%f6, [%r32+-4];
	add.f32 	%f7, %f5, %f6;
	st.shared.f32 	[%r32+-4], %f7;
$L__BB1_9:
	shr.u32 	%r13, %r37, 1;
	setp.gt.u32 	%p6, %r37, 1;
	mov.u32 	%r37, %r13;
	@%p6 bra 	$L__BB1_7;
$L__BB1_10:
	bar.sync 	0;
	setp.ne.s32 	%p7, %r3, 0;
	@%p7 bra 	$L__BB1_12;
	shl.b32 	%r33, %r2, 2;
	add.s32 	%r35, %r17, %r33;
	ld.shared.f32 	%f8, [%r35+-4];
	cvta.to.global.u64 	%rd7, %rd3;
	mul.wide.u32 	%rd8, %r1, 4;
	add.s64 	%rd9, %rd7, %rd8;
	st.global.f32 	[%rd9], %f8;
$L__BB1_12:
	ld.shared.f32 	%f9, [%r5];
	cvta.to.global.u64 	%rd10, %rd2;
	add.s64 	%rd12, %rd10, %rd5;
	st.global.f32 	[%rd12], %f9;
$L__BB1_13:
	ret;

}
	// .globl	_Z17prefixsum_combinePfiS_i
.visible .entry _Z17prefixsum_combinePfiS_i(
	.param .u64 .ptr .align 1 _Z17prefixsum_combinePfiS_i_param_0,
	.param .u32 _Z17prefixsum_combinePfiS_i_param_1,
	.param .u64 .ptr .align 1 _Z17prefixsum_combinePfiS_i_param_2,
	.param .u32 _Z17prefixsum_combinePfiS_i_param_3
)
{
	.reg .pred 	%p<4>;
	.reg .b32 	%r<7>;
	.reg .b32 	%f<4>;
	.reg .b64 	%rd<9>;

	ld.param.u64 	%rd1, [_Z17prefixsum_combinePfiS_i_param_0];
	ld.param.u64 	%rd2, [_Z17prefixsum_combinePfiS_i_param_2];
	ld.param.u32 	%r3, [_Z17prefixsum_combinePfiS_i_param_3];
	mov.u32 	%r4, %ntid.x;
	mov.u32 	%r1, %ctaid.x;
	mov.u32 	%r5, %tid.x;
	mad.lo.s32 	%r2, %r4, %r1, %r5;
	setp.ge.s32 	%p1, %r2, %r3;
	setp.eq.s32 	%p2, %r1, 0;
	or.pred  	%p3, %p2, %p1;
	@%p3 bra 	$L__BB2_2;
	cvta.to.global.u64 	%rd3, %rd1;
	cvta.to.global.u64 	%rd4, %rd2;
	add.s32 	%r6, %r1, -1;
	mul.wide.u32 	%rd5, %r6, 4;
	add.s64 	%rd6, %rd3, %rd5;
	ld.global.f32 	%f1, [%rd6];
	mul.wide.s32 	%rd7, %r2, 4;
	add.s64 	%rd8, %rd4, %rd7;
	ld.global.f32 	%f2, [%rd8];
	add.f32 	%f3, %f1, %f2;
	st.global.f32 	[%rd8], %f3;
$L__BB2_2:
	ret;

}


// ===== COMPILED SASS (sm_100) =====

	.target	sm_100

	.elftype	@"ET_EXEC"


//--------------------- .note.nv.tkinfo           --------------------------
	.section	.note.nv.tkinfo,"",@"SHT_NOTE"
	.sectionflags	@"SHF_NOTE_NV_TKINFO"
	.tkinfo
        /*0018*/ 	.word	0x00000002
        /*0030*/ 	.string	""
        /*0030*/ 	.string	"ptxas"
        /*0030*/ 	.string	"Cuda compilation tools, release 13.0, V13.0.88"
        /*0030*/ 	.string	"Build cuda_13.0.r13.0/compiler.36424714_0"
        /*0030*/ 	.string	"-arch sm_100 -m 64 "



//--------------------- .note.nv.cuinfo           --------------------------
	.section	.note.nv.cuinfo,"",@"SHT_NOTE"
	.sectionflags	@"SHF_NOTE_NV_CUINFO"
        /*0018*/ 	.short	0x0002
        /*001a*/ 	.short	0x0064
        /*001c*/ 	.short	0x0082
	.zero		2


//--------------------- .nv.info                  --------------------------
	.section	.nv.info,"",@"SHT_CUDA_INFO"
	.align	4


	//----- nvinfo : EIATTR_REGCOUNT
	.align		4
        /*0000*/ 	.byte	0x04, 0x2f
        /*0002*/ 	.short	(.L_1 - .L_0)
	.align		4
.L_0:
        /*0004*/ 	.word	index@(_Z21prefixSum_UniqueBlockPfiS_)
        /*0008*/ 	.word	0x0000000e


	//----- nvinfo : EIATTR_FRAME_SIZE
	.align		4
.L_1:
        /*000c*/ 	.byte	0x04, 0x11
        /*000e*/ 	.short	(.L_3 - .L_2)
	.align		4
.L_2:
        /*0010*/ 	.word	index@(_Z21prefixSum_UniqueBlockPfiS_)
        /*0014*/ 	.word	0x00000000


	//----- nvinfo : EIATTR_REGCOUNT
	.align		4
.L_3:
        /*0018*/ 	.byte	0x04, 0x2f
        /*001a*/ 	.short	(.L_5 - .L_4)
	.align		4
.L_4:
        /*001c*/ 	.word	index@(_Z21prefixSum_multiBlocksPfiS_S_)
        /*0020*/ 	.word	0x0000000e


	//----- nvinfo : EIATTR_FRAME_SIZE
	.align		4
.L_5:
        /*0024*/ 	.byte	0x04, 0x11
        /*0026*/ 	.short	(.L_7 - .L_6)
	.align		4
.L_6:
        /*0028*/ 	.word	index@(_Z21prefixSum_multiBlocksPfiS_S_)
        /*002c*/ 	.word	0x00000000


	//----- nvinfo : EIATTR_REGCOUNT
	.align		4
.L_7:
        /*0030*/ 	.byte	0x04, 0x2f
        /*0032*/ 	.short	(.L_9 - .L_8)
	.align		4
.L_8:
        /*0034*/ 	.word	index@(_Z17prefixsum_combinePfiS_i)
        /*0038*/ 	.word	0x0000000c


	//----- nvinfo : EIATTR_FRAME_SIZE
	.align		4
.L_9:
        /*003c*/ 	.byte	0x04, 0x11
        /*003e*/ 	.short	(.L_11 - .L_10)
	.align		4
.L_10:
        /*0040*/ 	.word	index@(_Z17prefixsum_combinePfiS_i)
        /*0044*/ 	.word	0x00000000


	//----- nvinfo : EIATTR_MIN_STACK_SIZE
	.align		4
.L_11:
        /*0048*/ 	.byte	0x04, 0x12
        /*004a*/ 	.short	(.L_13 - .L_12)
	.align		4
.L_12:
        /*004c*/ 	.word	index@(_Z17prefixsum_combinePfiS_i)
        /*0050*/ 	.word	0x00000000


	//----- nvinfo : EIATTR_MIN_STACK_SIZE
	.align		4
.L_13:
        /*0054*/ 	.byte	0x04, 0x12
        /*0056*/ 	.short	(.L_15 - .L_14)
	.align		4
.L_14:
        /*0058*/ 	.word	index@(_Z21prefixSum_multiBlocksPfiS_S_)
        /*005c*/ 	.word	0x00000000


	//----- nvinfo : EIATTR_MIN_STACK_SIZE
	.align		4
.L_15:
        /*0060*/ 	.byte	0x04, 0x12
        /*0062*/ 	.short	(.L_17 - .L_16)
	.align		4
.L_16:
        /*0064*/ 	.word	index@(_Z21prefixSum_UniqueBlockPfiS_)
        /*0068*/ 	.word	0x00000000
.L_17:


//--------------------- .nv.compat                --------------------------
	.section	.nv.compat,"",@"SHT_CUDA_COMPAT_INFO"
	.align	4
        /*0000*/ 	.byte	0x02, 0x09, 0x00, 0x00, 0x02, 0x02, 0x01, 0x00, 0x02, 0x05, 0x05, 0x00, 0x03, 0x07, 0x01, 0x01
        /*0010*/ 	.byte	0x02, 0x03, 0x00, 0x00, 0x02, 0x06, 0x01, 0x00, 0x04, 0x0b, 0x08, 0x00, 0x09, 0x00, 0x00, 0x00
        /*0020*/ 	.byte	0x00, 0x00, 0x00, 0x00


//--------------------- .nv.info._Z17prefixsum_combinePfiS_i --------------------------
	.section	.nv.info._Z17prefixsum_combinePfiS_i,"",@"SHT_CUDA_INFO"
	.sectionflags	@""
	.align	4


	//----- nvinfo : EIATTR_CUDA_API_VERSION
	.align		4
        /*0000*/ 	.byte	0x04, 0x37
        /*0002*/ 	.short	(.L_19 - .L_18)
.L_18:
        /*0004*/ 	.word	0x00000082


	//----- nvinfo : EIATTR_KPARAM_INFO
	.align		4
.L_19:
        /*0008*/ 	.byte	0x04, 0x17
        /*000a*/ 	.short	(.L_21 - .L_20)
.L_20:
        /*000c*/ 	.word	0x00000000
        /*0010*/ 	.short	0x0003
        /*0012*/ 	.short	0x0018
        /*0014*/ 	.byte	0x00, 0xf0, 0x11, 0x00


	//----- nvinfo : EIATTR_KPARAM_INFO
	.align		4
.L_21:
        /*0018*/ 	.byte	0x04, 0x17
        /*001a*/ 	.short	(.L_23 - .L_22)
.L_22:
        /*001c*/ 	.word	0x00000000
        /*0020*/ 	.short	0x0002
        /*0022*/ 	.short	0x0010
        /*0024*/ 	.byte	0x00, 0xf5, 0x21, 0x00


	//----- nvinfo : EIATTR_KPARAM_INFO
	.align		4
.L_23:
        /*0028*/ 	.byte	0x04, 0x17
        /*002a*/ 	.short	(.L_25 - .L_24)
.L_24:
        /*002c*/ 	.word	0x00000000
        /*0030*/ 	.short	0x0001
        /*0032*/ 	.short	0x0008
        /*0034*/ 	.byte	0x00, 0xf0, 0x11, 0x00


	//----- nvinfo : EIATTR_KPARAM_INFO
	.align		4
.L_25:
        /*0038*/ 	.byte	0x04, 0x17
        /*003a*/ 	.short	(.L_27 - .L_26)
.L_26:
        /*003c*/ 	.word	0x00000000
        /*0040*/ 	.short	0x0000
        /*0042*/ 	.short	0x0000
        /*0044*/ 	.byte	0x00, 0xf5, 0x21, 0x00


	//----- nvinfo : EIATTR_SPARSE_MMA_MASK
	.align		4
.L_27:
        /*0048*/ 	.byte	0x03, 0x50
        /*004a*/ 	.short	0x0000


	//----- nvinfo : EIATTR_MAXREG_COUNT
	.align		4
        /*004c*/ 	.byte	0x03, 0x1b
        /*004e*/ 	.short	0x00ff


	//----- nvinfo : EIATTR_MERCURY_ISA_VERSION
	.align		4
        /*0050*/ 	.byte	0x03, 0x5f
        /*0052*/ 	.short	0x0101


	//----- nvinfo : EIATTR_VRC_CTA_INIT_COUNT
	.align		4
        /*0054*/ 	.byte	0x02, 0x4a
	.zero		1
	.zero		1


	//----- nvinfo : EIATTR_EXIT_INSTR_OFFSETS
	.align		4
        /*0058*/ 	.byte	0x04, 0x1c
        /*005a*/ 	.short	(.L_29 - .L_28)


	//   ....[0]....
.L_28:
        /*005c*/ 	.word	0x00000080


	//   ....[1]....
        /*0060*/ 	.word	0x00000130


	//----- nvinfo : EIATTR_CBANK_PARAM_SIZE
	.align		4
.L_29:
        /*0064*/ 	.byte	0x03, 0x19
        /*0066*/ 	.short	0x001c


	//----- nvinfo : EIATTR_PARAM_CBANK
	.align		4
        /*0068*/ 	.byte	0x04, 0x0a
        /*006a*/ 	.short	(.L_31 - .L_30)
	.align		4
.L_30:
        /*006c*/ 	.word	index@(.nv.constant0._Z17prefixsum_combinePfiS_i)
        /*0070*/ 	.short	0x0380
        /*0072*/ 	.short	0x001c


	//----- nvinfo : EIATTR_SW_WAR
	.align		4
.L_31:
        /*0074*/ 	.byte	0x04, 0x36
        /*0076*/ 	.short	(.L_33 - .L_32)
.L_32:
        /*0078*/ 	.word	0x00000008
.L_33:


//--------------------- .nv.info._Z21prefixSum_multiBlocksPfiS_S_ --------------------------
	.section	.nv.info._Z21prefixSum_multiBlocksPfiS_S_,"",@"SHT_CUDA_INFO"
	.sectionflags	@""
	.align	4


	//----- nvinfo : EIATTR_CUDA_API_VERSION
	.align		4
        /*0000*/ 	.byte	0x04, 0x37
        /*0002*/ 	.short	(.L_35 - .L_34)
.L_34:
        /*0004*/ 	.word	0x00000082


	//----- nvinfo : EIATTR_KPARAM_INFO
	.align		4
.L_35:
        /*0008*/ 	.byte	0x04, 0x17
        /*000a*/ 	.short	(.L_37 - .L_36)
.L_36:
        /*000c*/ 	.word	0x00000000
        /*0010*/ 	.short	0x0003
        /*0012*/ 	.short	0x0018
        /*0014*/ 	.byte	0x00, 0xf5, 0x21, 0x00


	//----- nvinfo : EIATTR_KPARAM_INFO
	.align		4
.L_37:
        /*0018*/ 	.byte	0x04, 0x17
        /*001a*/ 	.short	(.L_39 - .L_38)
.L_38:
        /*001c*/ 	.word	0x00000000
        /*0020*/ 	.short	0x0002
        /*0022*/ 	.short	0x0010
        /*0024*/ 	.byte	0x00, 0xf5, 0x21, 0x00


	//----- nvinfo : EIATTR_KPARAM_INFO
	.align		4
.L_39:
        /*0028*/ 	.byte	0x04, 0x17
        /*002a*/ 	.short	(.L_41 - .L_40)
.L_40:
        /*002c*/ 	.word	0x00000000
        /*0030*/ 	.short	0x0001
        /*0032*/ 	.short	0x0008
        /*0034*/ 	.byte	0x00, 0xf0, 0x11, 0x00


	//----- nvinfo : EIATTR_KPARAM_INFO
	.align		4
.L_41:
        /*0038*/ 	.byte	0x04, 0x17
        /*003a*/ 	.short	(.L_43 - .L_42)
.L_42:
        /*003c*/ 	.word	0x00000000
        /*0040*/ 	.short	0x0000
        /*0042*/ 	.short	0x0000
        /*0044*/ 	.byte	0x00, 0xf5, 0x21, 0x00


	//----- nvinfo : EIATTR_SPARSE_MMA_MASK
	.align		4
.L_43:
        /*0048*/ 	.byte	0x03, 0x50
        /*004a*/ 	.short	0x0000


	//----- nvinfo : EIATTR_MAXREG_COUNT
	.align		4
        /*004c*/ 	.byte	0x03, 0x1b
        /*004e*/ 	.short	0x00ff


	//----- nvinfo : EIATTR_NUM_BARRIERS
	.align		4
        /*0050*/ 	.byte	0x02, 0x4c
        /*0052*/ 	.byte	0x01
	.zero		1


	//----- nvinfo : EIATTR_MERCURY_ISA_VERSION
	.align		4
        /*0054*/ 	.byte	0x03, 0x5f
        /*0056*/ 	.short	0x0101


	//----- nvinfo : EIATTR_VRC_CTA_INIT_COUNT
	.align		4
        /*0058*/ 	.byte	0x02, 0x4a
	.zero		1
	.zero		1


	//----- nvinfo : EIATTR_EXIT_INSTR_OFFSETS
	.align		4
        /*005c*/ 	.byte	0x04, 0x1c
        /*005e*/ 	.short	(.L_45 - .L_44)


	//   ....[0]....
.L_44:
        /*0060*/ 	.word	0x00000070


	//   ....[1]....
        /*0064*/ 	.word	0x000003c0


	//----- nvinfo : EIATTR_CBANK_PARAM_SIZE
	.align		4
.L_45:
        /*0068*/ 	.byte	0x03, 0x19
        /*006a*/ 	.short	0x0020


	//----- nvinfo : EIATTR_PARAM_CBANK
	.align		4
        /*006c*/ 	.byte	0x04, 0x0a
        /*006e*/ 	.short	(.L_47 - .L_46)
	.align		4
.L_46:
        /*0070*/ 	.word	index@(.nv.constant0._Z21prefixSum_multiBlocksPfiS_S_)
        /*0074*/ 	.short	0x0380
        /*0076*/ 	.short	0x0020


	//----- nvinfo : EIATTR_SW_WAR
	.align		4
.L_47:
        /*0078*/ 	.byte	0x04, 0x36
        /*007a*/ 	.short	(.L_49 - .L_48)
.L_48:
        /*007c*/ 	.word	0x00000008
.L_49:


//--------------------- .nv.info._Z21prefixSum_UniqueBlockPfiS_ --------------------------
	.section	.nv.info._Z21prefixSum_UniqueBlockPfiS_,"",@"SHT_CUDA_INFO"
	.sectionflags	@""
	.align	4


	//----- nvinfo : EIATTR_CUDA_API_VERSION
	.align		4
        /*0000*/ 	.byte	0x04, 0x37
        /*0002*/ 	.short	(.L_51 - .L_50)
.L_50:
        /*0004*/ 	.word	0x00000082


	//----- nvinfo : EIATTR_KPARAM_INFO
	.align		4
.L_51:
        /*0008*/ 	.byte	0x04, 0x17
        /*000a*/ 	.short	(.L_53 - .L_52)
.L_52:
        /*000c*/ 	.word	0x00000000
        /*0010*/ 	.short	0x0002
        /*0012*/ 	.short	0x0010
        /*0014*/ 	.byte	0x00, 0xf5, 0x21, 0x00


	//----- nvinfo : EIATTR_KPARAM_INFO
	.align		4
.L_53:
        /*0018*/ 	.byte	0x04, 0x17
        /*001a*/ 	.short	(.L_55 - .L_54)
.L_54:
        /*001c*/ 	.word	0x00000000
        /*0020*/ 	.short	0x0001
        /*0022*/ 	.short	0x0008
        /*0024*/ 	.byte	0x00, 0xf0, 0x11, 0x00


	//----- nvinfo : EIATTR_KPARAM_INFO
	.align		4
.L_55:
        /*0028*/ 	.byte	0x04, 0x17
        /*002a*/ 	.short	(.L_57 - .L_56)
.L_56:
        /*002c*/ 	.word	0x00000000
        /*0030*/ 	.short	0x0000
        /*0032*/ 	.short	0x0000
        /*0034*/ 	.byte	0x00, 0xf5, 0x21, 0x00


	//----- nvinfo : EIATTR_SPARSE_MMA_MASK
	.align		4
.L_57:
        /*0038*/ 	.byte	0x03, 0x50
        /*003a*/ 	.short	0x0000


	//----- nvinfo : EIATTR_MAXREG_COUNT
	.align		4
        /*003c*/ 	.byte	0x03, 0x1b
        /*003e*/ 	.short	0x00ff


	//----- nvinfo : EIATTR_NUM_BARRIERS
	.align		4
        /*0040*/ 	.byte	0x02, 0x4c
        /*0042*/ 	.byte	0x01
	.zero		1


	//----- nvinfo : EIATTR_MERCURY_ISA_VERSION
	.align		4
        /*0044*/ 	.byte	0x03, 0x5f
        /*0046*/ 	.short	0x0101


	//----- nvinfo : EIATTR_VRC_CTA_INIT_COUNT
	.align		4
        /*0048*/ 	.byte	0x02, 0x4a
	.zero		1
	.zero		1


	//----- nvinfo : EIATTR_EXIT_INSTR_OFFSETS
	.align		4
        /*004c*/ 	.byte	0x04, 0x1c
        /*004e*/ 	.short	(.L_59 - .L_58)


	//   ....[0]....
.L_58:
        /*0050*/ 	.word	0x00000070


	//   ....[1]....
        /*0054*/ 	.word	0x00000360


	//----- nvinfo : EIATTR_CBANK_PARAM_SIZE
	.align		4
.L_59:
        /*0058*/ 	.byte	0x03, 0x19
        /*005a*/ 	.short	0x0018


	//----- nvinfo : EIATTR_PARAM_CBANK
	.align		4
        /*005c*/ 	.byte	0x04, 0x0a
        /*005e*/ 	.short	(.L_61 - .L_60)
	.align		4
.L_60:
        /*0060*/ 	.word	index@(.nv.constant0._Z21prefixSum_UniqueBlockPfiS_)
        /*0064*/ 	.short	0x0380
        /*0066*/ 	.short	0x0018


	//----- nvinfo : EIATTR_SW_WAR
	.align		4
.L_61:
        /*0068*/ 	.byte	0x04, 0x36
        /*006a*/ 	.short	(.L_63 - .L_62)
.L_62:
        /*006c*/ 	.word	0x00000008
.L_63:


//--------------------- .nv.callgraph             --------------------------
	.section	.nv.callgraph,"",@"SHT_CUDA_CALLGRAPH"
	.align	4
	.sectionentsize	8
	.align		4
        /*0000*/ 	.word	0x00000000
	.align		4
        /*0004*/ 	.word	0xffffffff
	.align		4
        /*0008*/ 	.word	0x00000000
	.align		4
        /*000c*/ 	.word	0xfffffffe
	.align		4
        /*0010*/ 	.word	0x00000000
	.align		4
        /*0014*/ 	.word	0xfffffffd
	.align		4
        /*0018*/ 	.word	0x00000000
	.align		4
        /*001c*/ 	.word	0xfffffffc


//--------------------- .text._Z17prefixsum_combinePfiS_i --------------------------
	.section	.text._Z17prefixsum_combinePfiS_i,"ax",@progbits
	.align	128
        .global         _Z17prefixsum_combinePfiS_i
        .type           _Z17prefixsum_combinePfiS_i,@function
        .size           _Z17prefixsum_combinePfiS_i,(.L_x_9 - _Z17prefixsum_combinePfiS_i)
        .other          _Z17prefixsum_combinePfiS_i,@"STO_CUDA_ENTRY STV_DEFAULT"
_Z17prefixsum_combinePfiS_i:
.text._Z17prefixsum_combinePfiS_i:
[----:B------:R-:W-:Y:S01]  /*0000*/  LDC R1, c[0x0][0x37c] ;  /* 0x0000df00ff017b82 */ /* 0x000fe20000000800 */
[----:B------:R-:W0:Y:S01]  /*0010*/  S2R R9, SR_CTAID.X ;  /* 0x0000000000097919 */ /* 0x000e220000002500 */
[----:B------:R-:W0:Y:S01]  /*0020*/  LDCU UR4, c[0x0][0x360] ;  /* 0x00006c00ff0477ac */ /* 0x000e220008000800 */
[----:B------:R-:W0:Y:S01]  /*0030*/  S2R R0, SR_TID.X ;  /* 0x0000000000007919 */ /* 0x000e220000002100 */
[----:B------:R-:W1:Y:S01]  /*0040*/  LDCU UR5, c[0x0][0x398] ;  /* 0x00007300ff0577ac */ /* 0x000e620008000800 */
[----:B0-----:R-:W-:-:S05]  /*0050*/  IMAD R7, R9, UR4, R0 ;  /* 0x0000000409077c24 */ /* 0x001fca000f8e0200 */
[----:B-1----:R-:W-:-:S04]  /*0060*/  ISETP.GE.AND P0, PT, R7, UR5, PT ;  /* 0x0000000507007c0c */ /* 0x002fc8000bf06270 */
[----:B------:R-:W-:-:S13]  /*0070*/  ISETP.EQ.OR P0, PT, R9, RZ, P0 ;  /* 0x000000ff0900720c */ /* 0x000fda0000702670 */
[----:B------:R-:W-:Y:S05]  /*0080*/  @P0 EXIT ;  /* 0x000000000000094d */ /* 0x000fea0003800000 */
[----:B------:R-:W0:Y:S01]  /*0090*/  LDC.64 R2, c[0x0][0x380] ;  /* 0x0000e000ff027b82 */ /* 0x000e220000000a00 */
[----:B------:R-:W1:Y:S01]  /*00a0*/  LDCU.64 UR4, c[0x0][0x358] ;  /* 0x00006b00ff0477ac */ /* 0x000e620008000a00 */
[----:B------:R-:W-:-:S06]  /*00b0*/  IADD3 R9, PT, PT, R9, -0x1, RZ ;  /* 0xffffffff09097810 */ /* 0x000fcc0007ffe0ff */
[----:B------:R-:W2:Y:S01]  /*00c0*/  LDC.64 R4, c[0x0][0x390] ;  /* 0x0000e400ff047b82 */ /* 0x000ea20000000a00 */
[----:B0-----:R-:W-:-:S06]  /*00d0*/  IMAD.WIDE.U32 R2, R9, 0x4, R2 ;  /* 0x0000000409027825 */ /* 0x001fcc00078e0002 */
[----:B-1----:R-:W3:Y:S01]  /*00e0*/  LDG.E R2, desc[UR4][R2.64] ;  /* 0x0000000402027981 */ /* 0x002ee2000c1e1900 */
[----:B--2---:R-:W-:-:S05]  /*00f0*/  IMAD.WIDE R4, R7, 0x4, R4 ;  /* 0x0000000407047825 */ /* 0x004fca00078e0204 */
[----:B------:R-:W3:Y:S02]  /*0100*/  LDG.E R7, desc[UR4][R4.64] ;  /* 0x0000000404077981 */ /* 0x000ee4000c1e1900 */
[----:B---3--:R-:W-:-:S05]  /*0110*/  FADD R7, R2, R7 ;  /* 0x0000000702077221 */ /* 0x008fca0000000000 */
[----:B------:R-:W-:Y:S01]  /*0120*/  STG.E desc[UR4][R4.64], R7 ;  /* 0x0000000704007986 */ /* 0x000fe2000c101904 */
[----:B------:R-:W-:Y:S05]  /*0130*/  EXIT ;  /* 0x000000000000794d */ /* 0x000fea0003800000 */
.L_x_0:
[----:B------:R-:W-:-:S00]  /*0140*/  BRA `(.L_x_0) ;  /* 0xfffffffc00fc7947 */ /* 0x000fc0000383ffff */
[----:B------:R-:W-:-:S00]  /*0150*/  NOP ;  /* 0x0000000000007918 */ /* 0x000fc00000000000 */
        /* <DEDUP_REMOVED lines=10> */
.L_x_9:


//--------------------- .text._Z21prefixSum_multiBlocksPfiS_S_ --------------------------
	.section	.text._Z21prefixSum_multiBlocksPfiS_S_,"ax",@progbits
	.align	128
        .global         _Z21prefixSum_multiBlocksPfiS_S_
        .type           _Z21prefixSum_multiBlocksPfiS_S_,@function
        .size           _Z21prefixSum_multiBlocksPfiS_S_,(.L_x_10 - _Z21prefixSum_multiBlocksPfiS_S_)
        .other          _Z21prefixSum_multiBlocksPfiS_S_,@"STO_CUDA_ENTRY STV_DEFAULT"
_Z21prefixSum_multiBlocksPfiS_S_:
.text._Z21prefixSum_multiBlocksPfiS_S_:
[----:B------:R-:W-:Y:S01]  /*0000*/  LDC R1, c[0x0][0x37c] ;  /* 0x0000df00ff017b82 */ /* 0x000fe20000000800 */
[----:B------:R-:W0:Y:S07]  /*0010*/  S2R R2, SR_CTAID.X ;  /* 0x0000000000027919 */ /* 0x000e2e0000002500 */
[----:B------:R-:W0:Y:S01]  /*0020*/  LDC R11, c[0x0][0x360] ;  /* 0x0000d800ff0b7b82 */ /* 0x000e220000000800 */
[----:B------:R-:W1:Y:S01]  /*0030*/  LDCU UR4, c[0x0][0x388] ;  /* 0x00007100ff0477ac */ /* 0x000e620008000800 */
[----:B------:R-:W0:Y:S02]  /*0040*/  S2R R10, SR_TID.X ;  /* 0x00000000000a7919 */ /* 0x000e240000002100 */
[----:B0-----:R-:W-:-:S05]  /*0050*/  IMAD R0, R2, R11, R10 ;  /* 0x0000000b02007224 */ /* 0x001fca00078e020a */
[----:B-1----:R-:W-:-:S13]  /*0060*/  ISETP.GE.AND P0, PT, R0, UR4, PT ;  /* 0x0000000400007c0c */ /* 0x002fda000bf06270 */
[----:B------:R-:W-:Y:S05]  /*0070*/  @P0 EXIT ;  /* 0x000000000000094d */ /* 0x000fea0003800000 */
[----:B------:R-:W0:Y:S01]  /*0080*/  LDC.64 R4, c[0x0][0x380] ;  /* 0x0000e000ff047b82 */ /* 0x000e220000000a00 */
[----:B------:R-:W1:Y:S01]  /*0090*/  LDCU.64 UR6, c[0x0][0x358] ;  /* 0x00006b00ff0677ac */ /* 0x000e620008000a00 */
[----:B0-----:R-:W-:-:S06]  /*00a0*/  IMAD.WIDE R4, R0, 0x4, R4 ;  /* 0x0000000400047825 */ /* 0x001fcc00078e0204 */
[----:B-1----:R-:W2:Y:S01]  /*00b0*/  LDG.E R4, desc[UR6][R4.64] ;  /* 0x0000000604047981 */ /* 0x002ea2000c1e1900 */
[----:B------:R-:W0:Y:S01]  /*00c0*/  S2UR UR5, SR_CgaCtaId ;  /* 0x00000000000579c3 */ /* 0x000e220000008800 */
[----:B------:R-:W-:Y:S01]  /*00d0*/  UMOV UR4, 0x400 ;  /* 0x0000040000047882 */ /* 0x000fe20000000000 */
[----:B------:R-:W-:Y:S01]  /*00e0*/  LEA R3, R10, 0x2, 0x1 ;  /* 0x000000020a037811 */ /* 0x000fe200078e08ff */
[----:B------:R-:W-:Y:S01]  /*00f0*/  IMAD.MOV.U32 R6, RZ, RZ, 0x1 ;  /* 0x00000001ff067424 */ /* 0x000fe200078e00ff */
[----:B0-----:R-:W-:-:S06]  /*0100*/  ULEA UR4, UR5, UR4, 0x18 ;  /* 0x0000000405047291 */ /* 0x001fcc000f8ec0ff */
[----:B------:R-:W-:-:S05]  /*0110*/  LEA R9, R10, UR4, 0x2 ;  /* 0x000000040a097c11 */ /* 0x000fca000f8e10ff */
[----:B--2---:R0:W-:Y:S02]  /*0120*/  STS [R9], R4 ;  /* 0x0000000409007388 */ /* 0x0041e40000000800 */
.L_x_1:
[----:B------:R-:W-:Y:S01]  /*0130*/  IMAD R5, R3, R6, RZ ;  /* 0x0000000603057224 */ /* 0x000fe200078e02ff */
[----:B------:R-:W-:Y:S03]  /*0140*/  BAR.SYNC.DEFER_BLOCKING 0x0 ;  /* 0x0000000000007b1d */ /* 0x000fe60000010000 */
[----:B0-----:R-:W-:-:S05]  /*0150*/  VIADD R4, R5, 0xffffffff ;  /* 0xffffffff05047836 */ /* 0x001fca0000000000 */
[----:B------:R-:W-:-:S13]  /*0160*/  ISETP.GE.U32.AND P0, PT, R4, R11, PT ;  /* 0x0000000b0400720c */ /* 0x000fda0003f06070 */
[----:B------:R-:W-:-:S05]  /*0170*/  @!P0 IMAD.IADD R4, R5, 0x1, -R6 ;  /* 0x0000000105048824 */ /* 0x000fca00078e0a06 */
[----:B------:R-:W-:-:S05]  /*0180*/  @!P0 LEA R5, R4, UR4, 0x2 ;  /* 0x0000000404058c11 */ /* 0x000fca000f8e10ff */
[C---:B------:R-:W-:Y:S02]  /*0190*/  @!P0 IMAD R4, R6.reuse, 0x4, R5 ;  /* 0x0000000406048824 */ /* 0x040fe400078e0205 */
[----:B------:R-:W-:Y:S01]  /*01a0*/  @!P0 LDS R5, [R5+-0x4] ;  /* 0xfffffc0005058984 */ /* 0x000fe20000000800 */
[----:B------:R-:W-:-:S03]  /*01b0*/  IMAD.SHL.U32 R6, R6, 0x2, RZ ;  /* 0x0000000206067824 */ /* 0x000fc600078e00ff */
[----:B------:R-:W0:Y:S02]  /*01c0*/  @!P0 LDS R8, [R4+-0x4] ;  /* 0xfffffc0004088984 */ /* 0x000e240000000800 */
[----:B0-----:R-:W-:-:S05]  /*01d0*/  @!P0 FADD R7, R5, R8 ;  /* 0x0000000805078221 */ /* 0x001fca0000000000 */
[----:B------:R1:W-:Y:S01]  /*01e0*/  @!P0 STS [R4+-0x4], R7 ;  /* 0xfffffc0704008388 */ /* 0x0003e20000000800 */
[----:B------:R-:W-:-:S13]  /*01f0*/  ISETP.GT.U32.AND P0, PT, R6, R11, PT ;  /* 0x0000000b0600720c */ /* 0x000fda0003f04070 */
[----:B-1----:R-:W-:Y:S05]  /*0200*/  @!P0 BRA `(.L_x_1) ;  /* 0xfffffffc00c88947 */ /* 0x002fea000383ffff */
[----:B------:R-:W-:Y:S02]  /*0210*/  ISETP.GE.U32.AND P1, PT, R11, 0x4, PT ;  /* 0x000000040b00780c */ /* 0x000fe40003f26070 */
[----:B------:R-:W-:-:S11]  /*0220*/  ISETP.NE.AND P0, PT, R10, RZ, PT ;  /* 0x000000ff0a00720c */ /* 0x000fd60003f05270 */
[----:B------:R-:W-:Y:S05]  /*0230*/  @!P1 BRA `(.L_x_2) ;  /* 0x0000000000389947 */ /* 0x000fea0003800000 */
[----:B------:R-:W-:-:S07]  /*0240*/  SHF.R.U32.HI R4, RZ, 0x2, R11 ;  /* 0x00000002ff047819 */ /* 0x000fce000001160b */
.L_x_3:
[----:B------:R-:W-:Y:S01]  /*0250*/  IMAD R7, R3, R4, RZ ;  /* 0x0000000403077224 */ /* 0x000fe200078e02ff */
[----:B------:R-:W-:Y:S04]  /*0260*/  BAR.SYNC.DEFER_BLOCKING 0x0 ;  /* 0x0000000000007b1d */ /* 0x000fe80000010000 */
[----:B------:R-:W-:-:S04]  /*0270*/  IADD3 R5, PT, PT, R7, -0x1, R4 ;  /* 0xffffffff07057810 */ /* 0x000fc80007ffe004 */
[----:B------:R-:W-:-:S13]  /*0280*/  ISETP.GE.U32.AND P1, PT, R5, R11, PT ;  /* 0x0000000b0500720c */ /* 0x000fda0003f26070 */
[----:B------:R-:W-:-:S05]  /*0290*/  @!P1 LEA R5, R7, UR4, 0x2 ;  /* 0x0000000407059c11 */ /* 0x000fca000f8e10ff */
[----:B------:R-:W-:Y:S02]  /*02a0*/  @!P1 IMAD R6, R4, 0x4, R5 ;  /* 0x0000000404069824 */ /* 0x000fe400078e0205 */
[----:B------:R-:W-:Y:S04]  /*02b0*/  @!P1 LDS R5, [R5+-0x4] ;  /* 0xfffffc0005059984 */ /* 0x000fe80000000800 */
[----:B------:R-:W0:Y:S02]  /*02c0*/  @!P1 LDS R8, [R6+-0x4] ;  /* 0xfffffc0006089984 */ /* 0x000e240000000800 */
[----:B0-----:R-:W-:-:S05]  /*02d0*/  @!P1 FADD R7, R5, R8 ;  /* 0x0000000805079221 */ /* 0x001fca0000000000 */
[----:B------:R0:W-:Y:S01]  /*02e0*/  @!P1 STS [R6+-0x4], R7 ;  /* 0xfffffc0706009388 */ /* 0x0001e20000000800 */
[----:B------:R-:W-:Y:S02]  /*02f0*/  ISETP.GT.U32.AND P1, PT, R4, 0x1, PT ;  /* 0x000000010400780c */ /* 0x000fe40003f24070 */
[----:B------:R-:W-:-:S11]  /*0300*/  SHF.R.U32.HI R4, RZ, 0x1, R4 ;  /* 0x00000001ff047819 */ /* 0x000fd60000011604 */
[----:B0-----:R-:W-:Y:S05]  /*0310*/  @P1 BRA `(.L_x_3) ;  /* 0xfffffffc00cc1947 */ /* 0x001fea000383ffff */
.L_x_2:
[----:B------:R-:W-:Y:S01]  /*0320*/  BAR.SYNC.DEFER_BLOCKING 0x0 ;  /* 0x0000000000007b1d */ /* 0x000fe20000010000 */
[----:B------:R-:W-:-:S07]  /*0330*/  @!P0 LEA R8, R11, UR4, 0x2 ;  /* 0x000000040b088c11 */ /* 0x000fce000f8e10ff */
[----:B------:R-:W0:Y:S08]  /*0340*/  @!P0 LDC.64 R4, c[0x0][0x398] ;  /* 0x0000e600ff048b82 */ /* 0x000e300000000a00 */
[----:B------:R-:W1:Y:S01]  /*0350*/  LDC.64 R6, c[0x0][0x390] ;  /* 0x0000e400ff067b82 */ /* 0x000e620000000a00 */
[----:B------:R-:W2:Y:S04]  /*0360*/  @!P0 LDS R11, [R8+-0x4] ;  /* 0xfffffc00080b8984 */ /* 0x000ea80000000800 */
[----:B------:R-:W3:Y:S01]  /*0370*/  LDS R9, [R9] ;  /* 0x0000000009097984 */ /* 0x000ee20000000800 */
[----:B0-----:R-:W-:-:S04]  /*0380*/  @!P0 IMAD.WIDE.U32 R2, R2, 0x4, R4 ;  /* 0x0000000402028825 */ /* 0x001fc800078e0004 */
[----:B-1----:R-:W-:Y:S01]  /*0390*/  IMAD.WIDE R4, R0, 0x4, R6 ;  /* 0x0000000400047825 */ /* 0x002fe200078e0206 */
[----:B--2---:R-:W-:Y:S04]  /*03a0*/  @!P0 STG.E desc[UR6][R2.64], R11 ;  /* 0x0000000b02008986 */ /* 0x004fe8000c101906 */
[----:B---3--:R-:W-:Y:S01]  /*03b0*/  STG.E desc[UR6][R4.64], R9 ;  /* 0x0000000904007986 */ /* 0x008fe2000c101906 */
[----:B------:R-:W-:Y:S05]  /*03c0*/  EXIT ;  /* 0x000000000000794d */ /* 0x000fea0003800000 */
.L_x_4:
        /* <DEDUP_REMOVED lines=11> */
.L_x_10:


//--------------------- .text._Z21prefixSum_UniqueBlockPfiS_ --------------------------
	.section	.text._Z21prefixSum_UniqueBlockPfiS_,"ax",@progbits
	.align	128
        .global         _Z21prefixSum_UniqueBlockPfiS_
        .type           _Z21prefixSum_UniqueBlockPfiS_,@function
        .size           _Z21prefixSum_UniqueBlockPfiS_,(.L_x_11 - _Z21prefixSum_UniqueBlockPfiS_)
        .other          _Z21prefixSum_UniqueBlockPfiS_,@"STO_CUDA_ENTRY STV_DEFAULT"
_Z21prefixSum_UniqueBlockPfiS_:
.text._Z21prefixSum_UniqueBlockPfiS_:
[----:B------:R-:W-:Y:S01]  /*0000*/  LDC R1, c[0x0][0x37c] ;  /* 0x0000df00ff017b82 */ /* 0x000fe20000000800 */
[----:B------:R-:W0:Y:S07]  /*0010*/  S2R R4, SR_TID.X ;  /* 0x0000000000047919 */ /* 0x000e2e0000002100 */
[----:B------:R-:W0:Y:S01]  /*0020*/  S2UR UR4, SR_CTAID.X ;  /* 0x00000000000479c3 */ /* 0x000e220000002500 */
[----:B------:R-:W1:Y:S07]  /*0030*/  LDCU UR5, c[0x0][0x388] ;  /* 0x00007100ff0577ac */ /* 0x000e6e0008000800 */
[----:B------:R-:W0:Y:S02]  /*0040*/  LDC R11, c[0x0][0x360] ;  /* 0x0000d800ff0b7b82 */ /* 0x000e240000000800 */
[----:B0-----:R-:W-:-:S05]  /*0050*/  IMAD R0, R11, UR4, R4 ;  /* 0x000000040b007c24 */ /* 0x001fca000f8e0204 */
        /* <DEDUP_REMOVED lines=8> */
[----:B------:R-:W-:Y:S01]  /*00e0*/  IMAD.MOV.U32 R7, RZ, RZ, 0x1 ;  /* 0x00000001ff077424 */ /* 0x000fe200078e00ff */
[----:B0-----:R-:W-:-:S06]  /*00f0*/  ULEA UR4, UR5, UR4, 0x18 ;  /* 0x0000000405047291 */ /* 0x001fcc000f8ec0ff */
[C---:B------:R-:W-:Y:S02]  /*0100*/  LEA R5, R4.reuse, UR4, 0x2 ;  /* 0x0000000404057c11 */ /* 0x040fe4000f8e10ff */
[----:B------:R-:W-:-:S03]  /*0110*/  LEA R4, R4, 0x2, 0x1 ;  /* 0x0000000204047811 */ /* 0x000fc600078e08ff */
[----:B--2---:R0:W-:Y:S04]  /*0120*/  STS [R5], R2 ;  /* 0x0000000205007388 */ /* 0x0041e80000000800 */
.L_x_5:
        /* <DEDUP_REMOVED lines=14> */
[----:B------:R-:W-:-:S13]  /*0210*/  ISETP.GE.U32.AND P0, PT, R11, 0x4, PT ;  /* 0x000000040b00780c */ /* 0x000fda0003f06070 */
[----:B------:R-:W-:Y:S05]  /*0220*/  @!P0 BRA `(.L_x_6) ;  /* 0x0000000000388947 */ /* 0x000fea0003800000 */
[----:B------:R-:W-:-:S07]  /*0230*/  SHF.R.U32.HI R3, RZ, 0x2, R11 ;  /* 0x00000002ff037819 */ /* 0x000fce000001160b */
.L_x_7:
        /* <DEDUP_REMOVED lines=13> */
.L_x_6:
[----:B------:R-:W-:Y:S08]  /*0310*/  BAR.SYNC.DEFER_BLOCKING 0x0 ;  /* 0x0000000000007b1d */ /* 0x000ff00000010000 */
[----:B------:R-:W0:Y:S01]  /*0320*/  LDC.64 R2, c[0x0][0x390] ;  /* 0x0000e400ff027b82 */ /* 0x000e220000000a00 */
[----:B------:R-:W1:Y:S01]  /*0330*/  LDS R5, [R5] ;  /* 0x0000000005057984 */ /* 0x000e620000000800 */
[----:B0-----:R-:W-:-:S05]  /*0340*/  IMAD.WIDE R2, R0, 0x4, R2 ;  /* 0x0000000400027825 */ /* 0x001fca00078e0202 */
[----:B-1----:R-:W-:Y:S01]  /*0350*/  STG.E desc[UR6][R2.64], R5 ;  /* 0x0000000502007986 */ /* 0x002fe2000c101906 */
[----:B------:R-:W-:Y:S05]  /*0360*/  EXIT ;  /* 0x000000000000794d */ /* 0x000fea0003800000 */
.L_x_8:
        /* <DEDUP_REMOVED lines=9> */
.L_x_11:


//--------------------- .nv.shared._Z17prefixsum_combinePfiS_i --------------------------
	.section	.nv.shared._Z17prefixsum_combinePfiS_i,"aw",@nobits
	.sectionflags	@""
	.align	16
	.zero		1024


//--------------------- .nv.shared.reserved.0     --------------------------
	.section	.nv.shared.reserved.0,"aw",@nobits
	.weak		__nv_reservedSMEM_offset_0_alias
	.size		__nv_reservedSMEM_offset_0_alias, 0, 64
	.other		__nv_reservedSMEM_offset_0_alias,@"STO_CUDA_RESERVED_SHARED STV_DEFAULT"
__nv_reservedSMEM_offset_0_alias:
	.zero		0
	.zero		64


//--------------------- .nv.shared._Z21prefixSum_multiBlocksPfiS_S_ --------------------------
	.section	.nv.shared._Z21prefixSum_multiBlocksPfiS_S_,"aw",@nobits
	.sectionflags	@""
	.align	16
	.zero		1024


//--------------------- .nv.shared._Z21prefixSum_UniqueBlockPfiS_ --------------------------
	.section	.nv.shared._Z21prefixSum_UniqueBlockPfiS_,"aw",@nobits
	.sectionflags	@""
	.align	16
	.zero		1024


//--------------------- .nv.constant0._Z17prefixsum_combinePfiS_i --------------------------
	.section	.nv.constant0._Z17prefixsum_combinePfiS_i,"a",@progbits
	.sectionflags	@""
	.align	4
.nv.constant0._Z17prefixsum_combinePfiS_i:
	.zero		924


//--------------------- .nv.constant0._Z21prefixSum_multiBlocksPfiS_S_ --------------------------
	.section	.nv.constant0._Z21prefixSum_multiBlocksPfiS_S_,"a",@progbits
	.sectionflags	@""
	.align	4
.nv.constant0._Z21prefixSum_multiBlocksPfiS_S_:
	.zero		928


//--------------------- .nv.constant0._Z21prefixSum_UniqueBlockPfiS_ --------------------------
	.section	.nv.constant0._Z21prefixSum_UniqueBlockPfiS_,"a",@progbits
	.sectionflags	@""
	.align	4
.nv.constant0._Z21prefixSum_UniqueBlockPfiS_:
	.zero		920


//--------------------- SYMBOLS --------------------------

	.type		.nv.reservedSmem.offset0,@object
	.size		.nv.reservedSmem.offset0,0x4
	.type		.nv.reservedSmem.cap,@object
	.size		.nv.reservedSmem.cap,0x4
